	.headerflags	@"EF_CUDA_TEXMODE_UNIFIED EF_CUDA_64BIT_ADDRESS EF_CUDA_ACCELERATORS EF_CUDA_SM90 EF_CUDA_VIRTUAL_SM(EF_CUDA_SM90)"
	.elftype	@"ET_EXEC"


//--------------------- .nv.info                  --------------------------
	.section	.nv.info,"",@"SHT_CUDA_INFO"
	.align	4


	//----- nvinfo : EIATTR_REGCOUNT
	.align		4
        /*0000*/ 	.byte	0x04, 0x2f
        /*0002*/ 	.short	(.L_3 - .L_2)
	.align		4
.L_2:
        /*0004*/ 	.word	index@(triton_poi_fused__native_batch_norm_legit_no_training_cat_convolution_relu_1)
        /*0008*/ 	.word	0x00000017


	//----- nvinfo : EIATTR_MIN_STACK_SIZE
	.align		4
.L_3:
        /*000c*/ 	.byte	0x04, 0x12
        /*000e*/ 	.short	(.L_5 - .L_4)
	.align		4
.L_4:
        /*0010*/ 	.word	index@(triton_poi_fused__native_batch_norm_legit_no_training_cat_convolution_relu_1)
        /*0014*/ 	.word	0x00000000


	//----- nvinfo : EIATTR_FRAME_SIZE
	.align		4
.L_5:
        /*0018*/ 	.byte	0x04, 0x11
        /*001a*/ 	.short	(.L_7 - .L_6)
	.align		4
.L_6:
        /*001c*/ 	.word	index@(triton_poi_fused__native_batch_norm_legit_no_training_cat_convolution_relu_1)
        /*0020*/ 	.word	0x00000000


	//----- nvinfo : EIATTR_MIN_STACK_SIZE
	.align		4
.L_7:
        /*0024*/ 	.byte	0x04, 0x12
        /*0026*/ 	.short	(.L_9 - .L_8)
	.align		4
.L_8:
        /*0028*/ 	.word	index@(triton_poi_fused__native_batch_norm_legit_no_training_cat_convolution_relu_1)
        /*002c*/ 	.word	0x00000000
.L_9:


//--------------------- .nv.info.triton_poi_fused__native_batch_norm_legit_no_training_cat_convolution_relu_1 --------------------------
	.section	.nv.info.triton_poi_fused__native_batch_norm_legit_no_training_cat_convolution_relu_1,"",@"SHT_CUDA_INFO"
	.sectionflags	@""
	.align	4


	//----- nvinfo : EIATTR_CUDA_API_VERSION
	.align		4
        /*0000*/ 	.byte	0x04, 0x37
        /*0002*/ 	.short	(.L_11 - .L_10)
.L_10:
        /*0004*/ 	.word	0x0000007c


	//----- nvinfo : EIATTR_KPARAM_INFO
	.align		4
.L_11:
        /*0008*/ 	.byte	0x04, 0x17
        /*000a*/ 	.short	(.L_13 - .L_12)
.L_12:
        /*000c*/ 	.word	0x00000000
        /*0010*/ 	.short	0x0009
        /*0012*/ 	.short	0x0048
        /*0014*/ 	.byte	0x00, 0xf0, 0x11, 0x00


	//----- nvinfo : EIATTR_KPARAM_INFO
	.align		4
.L_13:
        /*0018*/ 	.byte	0x04, 0x17
        /*001a*/ 	.short	(.L_15 - .L_14)
.L_14:
        /*001c*/ 	.word	0x00000000
        /*0020*/ 	.short	0x0008
        /*0022*/ 	.short	0x0040
        /*0024*/ 	.byte	0x00, 0xf4, 0x21, 0x00


	//----- nvinfo : EIATTR_KPARAM_INFO
	.align		4
.L_15:
        /*0028*/ 	.byte	0x04, 0x17
        /*002a*/ 	.short	(.L_17 - .L_16)
.L_16:
        /*002c*/ 	.word	0x00000000
        /*0030*/ 	.short	0x0007
        /*0032*/ 	.short	0x0038
        /*0034*/ 	.byte	0x00, 0xf4, 0x21, 0x00


	//----- nvinfo : EIATTR_KPARAM_INFO
	.align		4
.L_17:
        /*0038*/ 	.byte	0x04, 0x17
        /*003a*/ 	.short	(.L_19 - .L_18)
.L_18:
        /*003c*/ 	.word	0x00000000
        /*0040*/ 	.short	0x0006
        /*0042*/ 	.short	0x0030
        /*0044*/ 	.byte	0x00, 0xf4, 0x21, 0x00


	//----- nvinfo : EIATTR_KPARAM_INFO
	.align		4
.L_19:
        /*0048*/ 	.byte	0x04, 0x17
        /*004a*/ 	.short	(.L_21 - .L_20)
.L_20:
        /*004c*/ 	.word	0x00000000
        /*0050*/ 	.short	0x0005
        /*0052*/ 	.short	0x0028
        /*0054*/ 	.byte	0x00, 0xf4, 0x21, 0x00


	//----- nvinfo : EIATTR_KPARAM_INFO
	.align		4
.L_21:
        /*0058*/ 	.byte	0x04, 0x17
        /*005a*/ 	.short	(.L_23 - .L_22)
.L_22:
        /*005c*/ 	.word	0x00000000
        /*0060*/ 	.short	0x0004
        /*0062*/ 	.short	0x0020
        /*0064*/ 	.byte	0x00, 0xf4, 0x21, 0x00


	//----- nvinfo : EIATTR_KPARAM_INFO
	.align		4
.L_23:
        /*0068*/ 	.byte	0x04, 0x17
        /*006a*/ 	.short	(.L_25 - .L_24)
.L_24:
        /*006c*/ 	.word	0x00000000
        /*0070*/ 	.short	0x0003
        /*0072*/ 	.short	0x0018
        /*0074*/ 	.byte	0x00, 0xf4, 0x21, 0x00


	//----- nvinfo : EIATTR_KPARAM_INFO
	.align		4
.L_25:
        /*0078*/ 	.byte	0x04, 0x17
        /*007a*/ 	.short	(.L_27 - .L_26)
.L_26:
        /*007c*/ 	.word	0x00000000
        /*0080*/ 	.short	0x0002
        /*0082*/ 	.short	0x0010
        /*0084*/ 	.byte	0x00, 0xf4, 0x21, 0x00


	//----- nvinfo : EIATTR_KPARAM_INFO
	.align		4
.L_27:
        /*0088*/ 	.byte	0x04, 0x17
        /*008a*/ 	.short	(.L_29 - .L_28)
.L_28:
        /*008c*/ 	.word	0x00000000
        /*0090*/ 	.short	0x0001
        /*0092*/ 	.short	0x0008
        /*0094*/ 	.byte	0x00, 0xf4, 0x21, 0x00


	//----- nvinfo : EIATTR_KPARAM_INFO
	.align		4
.L_29:
        /*0098*/ 	.byte	0x04, 0x17
        /*009a*/ 	.short	(.L_31 - .L_30)
.L_30:
        /*009c*/ 	.word	0x00000000
        /*00a0*/ 	.short	0x0000
        /*00a2*/ 	.short	0x0000
        /*00a4*/ 	.byte	0x00, 0xf4, 0x21, 0x00


	//----- nvinfo : EIATTR_SPARSE_MMA_MASK
	.align		4
.L_31:
        /*00a8*/ 	.byte	0x03, 0x50
        /*00aa*/ 	.short	0x0000


	//----- nvinfo : EIATTR_MAXREG_COUNT
	.align		4
        /*00ac*/ 	.byte	0x03, 0x1b
        /*00ae*/ 	.short	0x00ff


	//----- nvinfo : EIATTR_EXIT_INSTR_OFFSETS
	.align		4
        /*00b0*/ 	.byte	0x04, 0x1c
        /*00b2*/ 	.short	(.L_33 - .L_32)


	//   ....[0]....
.L_32:
        /*00b4*/ 	.word	0x00000480


	//----- nvinfo : EIATTR_REQNTID
	.align		4
.L_33:
        /*00b8*/ 	.byte	0x04, 0x10
        /*00ba*/ 	.short	(.L_35 - .L_34)
.L_34:
        /*00bc*/ 	.word	0x00000100
        /*00c0*/ 	.word	0x00000001
        /*00c4*/ 	.word	0x00000001


	//----- nvinfo : EIATTR_CBANK_PARAM_SIZE
	.align		4
.L_35:
        /*00c8*/ 	.byte	0x03, 0x19
        /*00ca*/ 	.short	0x004c


	//----- nvinfo : EIATTR_PARAM_CBANK
	.align		4
        /*00cc*/ 	.byte	0x04, 0x0a
        /*00ce*/ 	.short	(.L_37 - .L_36)
	.align		4
.L_36:
        /*00d0*/ 	.word	index@(.nv.constant0.triton_poi_fused__native_batch_norm_legit_no_training_cat_convolution_relu_1)
        /*00d4*/ 	.short	0x0210
        /*00d6*/ 	.short	0x004c


	//----- nvinfo : EIATTR_SW_WAR
	.align		4
.L_37:
        /*00d8*/ 	.byte	0x04, 0x36
        /*00da*/ 	.short	(.L_39 - .L_38)
.L_38:
        /*00dc*/ 	.word	0x00000008
.L_39:


//--------------------- .nv.callgraph             --------------------------
	.section	.nv.callgraph,"",@"SHT_CUDA_CALLGRAPH"
	.align	4
	.sectionentsize	8
	.align		4
        /*0000*/ 	.word	0x00000000
	.align		4
        /*0004*/ 	.word	0xffffffff
	.align		4
        /*0008*/ 	.word	0x00000000
	.align		4
        /*000c*/ 	.word	0xfffffffe
	.align		4
        /*0010*/ 	.word	0x00000000
	.align		4
        /*0014*/ 	.word	0xfffffffd
	.align		4
        /*0018*/ 	.word	0x00000000
	.align		4
        /*001c*/ 	.word	0xfffffffc


//--------------------- .nv.constant4             --------------------------
	.section	.nv.constant4,"a",@progbits
	.align	8
	.align		8
.nv.constant4:
        /*0000*/ 	.dword	_$_str
	.align		8
        /*0008*/ 	.dword	_$_str_$_2


//--------------------- .text.triton_poi_fused__native_batch_norm_legit_no_training_cat_convolution_relu_1 --------------------------
	.section	.text.triton_poi_fused__native_batch_norm_legit_no_training_cat_convolution_relu_1,"ax",@progbits
	.align	128
        .global         triton_poi_fused__native_batch_norm_legit_no_training_cat_convolution_relu_1
        .type           triton_poi_fused__native_batch_norm_legit_no_training_cat_convolution_relu_1,@function
        .size           triton_poi_fused__native_batch_norm_legit_no_training_cat_convolution_relu_1,(.L_x_1 - triton_poi_fused__native_batch_norm_legit_no_training_cat_convolution_relu_1)
        .other          triton_poi_fused__native_batch_norm_legit_no_training_cat_convolution_relu_1,@"STO_CUDA_ENTRY STV_DEFAULT"
triton_poi_fused__native_batch_norm_legit_no_training_cat_convolution_relu_1:
.text.triton_poi_fused__native_batch_norm_legit_no_training_cat_convolution_relu_1:
[----:B------:R-:W-:Y:S01]  /*0000*/  LDC R1, c[0x0][0x28] ;  /* 0x00000a00ff017b82 */ /* 0x000fe20000000800 */
[----:B------:R-:W1:Y:S07]  /*0010*/  S2R R0, SR_TID.X ;  /* 0x0000000000007919 */ /* 0x000e6e0000002100 */
[----:B------:R-:W2:Y:S01]  /*0020*/  LDC.64 R14, c[0x0][0x228] ;  /* 0x00008a00ff0e7b82 */ /* 0x000ea20000000a00 */
[----:B------:R-:W-:Y:S01]  /*0030*/  ULDC.64 UR4, c[0x0][0x208] ;  /* 0x0000820000047ab9 */ /* 0x000fe20000000a00 */
[----:B------:R-:W3:Y:S06]  /*0040*/  S2R R5, SR_CTAID.X ;  /* 0x0000000000057919 */ /* 0x000eec0000002500 */
[----:B------:R-:W4:Y:S08]  /*0050*/  LDC.64 R10, c[0x0][0x218] ;  /* 0x00008600ff0a7b82 */ /* 0x000f300000000a00 */
[----:B------:R-:W5:Y:S08]  /*0060*/  LDC.64 R12, c[0x0][0x220] ;  /* 0x00008800ff0c7b82 */ /* 0x000f700000000a00 */
[----:B------:R-:W5:Y:S01]  /*0070*/  LDC.64 R16, c[0x0][0x230] ;  /* 0x00008c00ff107b82 */ /* 0x000f620000000a00 */
[----:B-1----:R-:W-:-:S07]  /*0080*/  SHF.L.U32 R0, R0, 0x1, RZ ;  /* 0x0000000100007819 */ /* 0x002fce00000006ff */
[----:B------:R-:W1:Y:S01]  /*0090*/  LDC.64 R6, c[0x0][0x238] ;  /* 0x00008e00ff067b82 */ /* 0x000e620000000a00 */
[----:B---3--:R-:W-:Y:S02]  /*00a0*/  SHF.R.S32.HI R3, RZ, 0x16, R5 ;  /* 0x00000016ff037819 */ /* 0x008fe40000011405 */
[----:B------:R-:W-:Y:S02]  /*00b0*/  LOP3.LUT R0, R0, 0x1fe, RZ, 0xc0, !PT ;  /* 0x000001fe00007812 */ /* 0x000fe400078ec0ff */
[----:B------:R-:W-:Y:S02]  /*00c0*/  SGXT R3, R3, 0x1 ;  /* 0x000000010303781a */ /* 0x000fe40000000200 */
[----:B------:R-:W-:-:S04]  /*00d0*/  LEA R0, R5, R0, 0x9 ;  /* 0x0000000005007211 */ /* 0x000fc800078e48ff */
[----:B------:R-:W-:-:S04]  /*00e0*/  LEA.HI R3, R3, R0, RZ, 0xc ;  /* 0x0000000003037211 */ /* 0x000fc800078f60ff */
[----:B------:R-:W-:-:S04]  /*00f0*/  SHF.R.S32.HI R3, RZ, 0xc, R3 ;  /* 0x0000000cff037819 */ /* 0x000fc80000011403 */
[----:B------:R-:W-:-:S04]  /*0100*/  LEA.HI R2, R3, R3, RZ, 0x6 ;  /* 0x0000000303027211 */ /* 0x000fc800078f30ff */
[----:B------:R-:W-:-:S04]  /*0110*/  LOP3.LUT R2, R2, 0xffffffc0, RZ, 0xc0, !PT ;  /* 0xffffffc002027812 */ /* 0x000fc800078ec0ff */
[----:B------:R-:W-:Y:S02]  /*0120*/  IADD3 R19, R3, -R2, RZ ;  /* 0x8000000203137210 */ /* 0x000fe40007ffe0ff */
[----:B------:R-:W3:Y:S03]  /*0130*/  LDC.64 R2, c[0x0][0x210] ;  /* 0x00008400ff027b82 */ /* 0x000ee60000000a00 */
[----:B--2---:R-:W-:-:S05]  /*0140*/  IMAD.WIDE R14, R19, 0x4, R14 ;  /* 0x00000004130e7825 */ /* 0x004fca00078e020e */
[----:B------:R-:W2:Y:S01]  /*0150*/  LDG.E.EL R18, desc[UR4][R14.64] ;  /* 0x000000040e127981 */ /* 0x000ea2000c2e1900 */
[----:B----4-:R-:W-:-:S04]  /*0160*/  IMAD.WIDE R10, R19, 0x4, R10 ;  /* 0x00000004130a7825 */ /* 0x010fc800078e020a */
[C---:B-----5:R-:W-:Y:S01]  /*0170*/  IMAD.WIDE R12, R19.reuse, 0x4, R12 ;  /* 0x00000004130c7825 */ /* 0x060fe200078e020c */
[----:B------:R4:W5:Y:S04]  /*0180*/  LDG.E.EL R8, desc[UR4][R10.64] ;  /* 0x000000040a087981 */ /* 0x000968000c2e1900 */
[----:B------:R1:W5:Y:S01]  /*0190*/  LDG.E.EL R9, desc[UR4][R12.64] ;  /* 0x000000040c097981 */ /* 0x000362000c2e1900 */
[----:B---3--:R-:W-:Y:S01]  /*01a0*/  IMAD.WIDE R2, R0, 0x4, R2 ;  /* 0x0000000400027825 */ /* 0x008fe200078e0202 */
[----:B------:R-:W-:Y:S01]  /*01b0*/  HFMA2.MMA R20, -RZ, RZ, 1.625, 0 ;  /* 0x3e800000ff147435 */ /* 0x000fe200000001ff */
[----:B----4-:R-:W3:Y:S03]  /*01c0*/  LDC.64 R10, c[0x0][0x248] ;  /* 0x00009200ff0a7b82 */ /* 0x010ee60000000a00 */
[----:B------:R-:W5:Y:S01]  /*01d0*/  LDG.E.64 R4, desc[UR4][R2.64] ;  /* 0x0000000402047981 */ /* 0x000f62000c1e1b00 */
[----:B0-----:R-:W-:-:S04]  /*01e0*/  IMAD.WIDE R16, R19, 0x4, R16 ;  /* 0x0000000413107825 */ /* 0x001fc800078e0210 */
[----:B-1----:R-:W-:Y:S01]  /*01f0*/  IMAD.WIDE R6, R19, 0x4, R6 ;  /* 0x0000000413067825 */ /* 0x002fe200078e0206 */
[----:B------:R0:W4:Y:S01]  /*0200*/  LDG.E.EL R14, desc[UR4][R16.64] ;  /* 0x00000004100e7981 */ /* 0x000122000c2e1900 */
[----:B------:R-:W1:Y:S03]  /*0210*/  LDC.64 R12, c[0x0][0x240] ;  /* 0x00009000ff0c7b82 */ /* 0x000e660000000a00 */
[----:B------:R0:W4:Y:S02]  /*0220*/  LDG.E.EL R15, desc[UR4][R6.64] ;  /* 0x00000004060f7981 */ /* 0x000124000c2e1900 */
[----:B0-----:R-:W-:-:S03]  /*0230*/  SHF.R.S32.HI R17, RZ, 0x1f, R0 ;  /* 0x0000001fff117819 */ /* 0x001fc60000011400 */
[----:B------:R-:W0:Y:S01]  /*0240*/  LDC.64 R6, c[0x0][0x250] ;  /* 0x00009400ff067b82 */ /* 0x000e220000000a00 */
[----:B------:R-:W-:-:S04]  /*0250*/  LEA.HI R17, R17, R0, RZ, 0x12 ;  /* 0x0000000011117211 */ /* 0x000fc800078f90ff */
[C---:B------:R-:W-:Y:S02]  /*0260*/  SHF.L.U32 R16, R17.reuse, 0x2, RZ ;  /* 0x0000000211107819 */ /* 0x040fe400000006ff */
[----:B------:R-:W-:Y:S02]  /*0270*/  LOP3.LUT R17, R17, 0xfffc0000, RZ, 0xc0, !PT ;  /* 0xfffc000011117812 */ /* 0x000fe400078ec0ff */
[----:B------:R-:W-:-:S04]  /*0280*/  LOP3.LUT R16, R16, 0xfff00000, RZ, 0xc0, !PT ;  /* 0xfff0000010107812 */ /* 0x000fc800078ec0ff */
[----:B------:R-:W-:Y:S01]  /*0290*/  IADD3 R16, R16, R0, -R17 ;  /* 0x0000000010107210 */ /* 0x000fe20007ffe811 */
[----:B-1----:R-:W-:-:S03]  /*02a0*/  IMAD.WIDE R12, R0, 0x4, R12 ;  /* 0x00000004000c7825 */ /* 0x002fc600078e020c */
[----:B------:R-:W-:Y:S01]  /*02b0*/  IADD3 R17, R17, R16, RZ ;  /* 0x0000001011117210 */ /* 0x000fe20007ffe0ff */
[----:B---3--:R-:W-:-:S04]  /*02c0*/  IMAD.WIDE R10, R16, 0x4, R10 ;  /* 0x00000004100a7825 */ /* 0x008fc800078e020a */
[----:B0-----:R-:W-:-:S04]  /*02d0*/  IMAD.WIDE R6, R17, 0x4, R6 ;  /* 0x0000000411067825 */ /* 0x001fc800078e0206 */
[----:B--2---:R-:W-:-:S04]  /*02e0*/  FADD R18, R18, 9.9999997473787516356e-06 ;  /* 0x3727c5ac12127421 */ /* 0x004fc80000000000 */
[----:B------:R-:W0:Y:S02]  /*02f0*/  MUFU.SQRT R19, R18 ;  /* 0x0000001200137308 */ /* 0x000e240000002000 */
[C---:B0-----:R-:W-:Y:S02]  /*0300*/  FSETP.GT.AND P0, PT, R19.reuse, 8.50705917302346158658e+37, PT ;  /* 0x7e8000001300780b */ /* 0x041fe40003f04000 */
[----:B------:R-:W-:-:S11]  /*0310*/  FSETP.GEU.AND P1, PT, R19, 1.175494350822287508e-38, PT ;  /* 0x008000001300780b */ /* 0x000fd60003f2e000 */
[----:B------:R-:W-:-:S04]  /*0320*/  @P0 FMUL R19, R19, 0.25 ;  /* 0x3e80000013130820 */ /* 0x000fc80000400000 */
[----:B------:R-:W-:-:S06]  /*0330*/  @!P1 FMUL R19, R19, 16777216 ;  /* 0x4b80000013139820 */ /* 0x000fcc0000400000 */
[----:B------:R-:W0:Y:S01]  /*0340*/  MUFU.RCP R19, R19 ;  /* 0x0000001300137308 */ /* 0x000e220000001000 */
[----:B------:R-:W-:Y:S01]  /*0350*/  FSEL R20, R20, 1, P0 ;  /* 0x3f80000014147808 */ /* 0x000fe20000000000 */
[--C-:B-----5:R-:W-:Y:S01]  /*0360*/  FADD R4, R4, R8.reuse ;  /* 0x0000000804047221 */ /* 0x120fe20000000000 */
[----:B------:R-:W-:-:S03]  /*0370*/  FADD R5, R5, R8 ;  /* 0x0000000805057221 */ /* 0x000fc60000000000 */
[----:B------:R-:W-:Y:S01]  /*0380*/  @!P1 FMUL R20, R20, 16777216 ;  /* 0x4b80000014149820 */ /* 0x000fe20000400000 */
[C---:B------:R-:W-:Y:S01]  /*0390*/  FADD R8, -R9.reuse, R4 ;  /* 0x0000000409087221 */ /* 0x040fe20000000100 */
[----:B------:R-:W-:Y:S02]  /*03a0*/  FADD R9, -R9, R5 ;  /* 0x0000000509097221 */ /* 0x000fe40000000100 */
[----:B0-----:R-:W-:-:S04]  /*03b0*/  FMUL R20, R19, R20 ;  /* 0x0000001413147220 */ /* 0x001fc80000400000 */
[-C--:B------:R-:W-:Y:S01]  /*03c0*/  FMUL R8, R8, R20.reuse ;  /* 0x0000001408087220 */ /* 0x080fe20000400000 */
[----:B------:R-:W-:-:S03]  /*03d0*/  FMUL R20, R9, R20 ;  /* 0x0000001409147220 */ /* 0x000fc60000400000 */
[C-C-:B----4-:R-:W-:Y:S01]  /*03e0*/  FFMA R8, R14.reuse, R8, R15.reuse ;  /* 0x000000080e087223 */ /* 0x150fe2000000000f */
[----:B------:R-:W-:-:S04]  /*03f0*/  FFMA R20, R14, R20, R15 ;  /* 0x000000140e147223 */ /* 0x000fc8000000000f */
[----:B------:R-:W-:Y:S02]  /*0400*/  FSETP.GEU.AND P0, PT, R8, RZ, PT ;  /* 0x000000ff0800720b */ /* 0x000fe40003f0e000 */
[----:B------:R-:W-:Y:S02]  /*0410*/  FSETP.GEU.AND P1, PT, R20, RZ, PT ;  /* 0x000000ff1400720b */ /* 0x000fe40003f2e000 */
[----:B------:R-:W-:Y:S02]  /*0420*/  FSEL R8, R8, RZ, P0 ;  /* 0x000000ff08087208 */ /* 0x000fe40000000000 */
[----:B------:R-:W-:Y:S01]  /*0430*/  FSEL R9, R20, RZ, P1 ;  /* 0x000000ff14097208 */ /* 0x000fe20000800000 */
[----:B------:R-:W-:Y:S04]  /*0440*/  STG.E.64 desc[UR4][R2.64], R4 ;  /* 0x0000000402007986 */ /* 0x000fe8000c101b04 */
[----:B------:R-:W-:Y:S04]  /*0450*/  STG.E.64 desc[UR4][R12.64], R8 ;  /* 0x000000080c007986 */ /* 0x000fe8000c101b04 */
[----:B------:R-:W-:Y:S04]  /*0460*/  STG.E.64 desc[UR4][R10.64], R8 ;  /* 0x000000080a007986 */ /* 0x000fe8000c101b04 */
[----:B------:R-:W-:Y:S01]  /*0470*/  STG.E.64 desc[UR4][R6.64], R8 ;  /* 0x0000000806007986 */ /* 0x000fe2000c101b04 */
[----:B------:R-:W-:Y:S05]  /*0480*/  EXIT ;  /* 0x000000000000794d */ /* 0x000fea0003800000 */
.L_x_0:
[----:B------:R-:W-:-:S00]  /*0490*/  BRA `(.L_x_0) ;  /* 0xfffffffc00fc7947 */ /* 0x000fc0000383ffff */
[----:B------:R-:W-:-:S00]  /*04a0*/  NOP ;  /* 0x0000000000007918 */ /* 0x000fc00000000000 */
        /* <DEDUP_REMOVED lines=13> */
.L_x_1:


//--------------------- .nv.global.init           --------------------------
	.section	.nv.global.init,"aw",@progbits
.nv.global.init:
	.type		_$_str,@object
	.size		_$_str,(_$_str_$_2 - _$_str)
_$_str:
        /*0000*/ 	.byte	0x5f, 0x5f, 0x43, 0x55, 0x44, 0x41, 0x5f, 0x46, 0x54, 0x5a, 0x00
	.type		_$_str_$_2,@object
	.size		_$_str_$_2,(.L_1 - _$_str_$_2)
_$_str_$_2:
        /*000b*/ 	.byte	0x5f, 0x5f, 0x43, 0x55, 0x44, 0x41, 0x5f, 0x50, 0x52, 0x45, 0x43, 0x5f, 0x53, 0x51, 0x52, 0x54
        /*001b*/ 	.byte	0x00
.L_1:


//--------------------- .nv.constant0.triton_poi_fused__native_batch_norm_legit_no_training_cat_convolution_relu_1 --------------------------
	.section	.nv.constant0.triton_poi_fused__native_batch_norm_legit_no_training_cat_convolution_relu_1,"a",@progbits
	.sectionflags	@""
	.align	4
.nv.constant0.triton_poi_fused__native_batch_norm_legit_no_training_cat_convolution_relu_1:
	.zero		604
